	.headerflags	@"EF_CUDA_TEXMODE_UNIFIED EF_CUDA_64BIT_ADDRESS EF_CUDA_ACCELERATORS EF_CUDA_SM90 EF_CUDA_VIRTUAL_SM(EF_CUDA_SM90)"
	.elftype	@"ET_EXEC"


//--------------------- .nv.info                  --------------------------
	.section	.nv.info,"",@"SHT_CUDA_INFO"
	.align	4


	//----- nvinfo : EIATTR_REGCOUNT
	.align		4
        /*0000*/ 	.byte	0x04, 0x2f
        /*0002*/ 	.short	(.L_3 - .L_2)
	.align		4
.L_2:
        /*0004*/ 	.word	index@(triton_poi_fused_cat_24)
        /*0008*/ 	.word	0x00000026


	//----- nvinfo : EIATTR_MIN_STACK_SIZE
	.align		4
.L_3:
        /*000c*/ 	.byte	0x04, 0x12
        /*000e*/ 	.short	(.L_5 - .L_4)
	.align		4
.L_4:
        /*0010*/ 	.word	index@(triton_poi_fused_cat_24)
        /*0014*/ 	.word	0x00000000


	//----- nvinfo : EIATTR_FRAME_SIZE
	.align		4
.L_5:
        /*0018*/ 	.byte	0x04, 0x11
        /*001a*/ 	.short	(.L_7 - .L_6)
	.align		4
.L_6:
        /*001c*/ 	.word	index@(triton_poi_fused_cat_24)
        /*0020*/ 	.word	0x00000000


	//----- nvinfo : EIATTR_MIN_STACK_SIZE
	.align		4
.L_7:
        /*0024*/ 	.byte	0x04, 0x12
        /*0026*/ 	.short	(.L_9 - .L_8)
	.align		4
.L_8:
        /*0028*/ 	.word	index@(triton_poi_fused_cat_24)
        /*002c*/ 	.word	0x00000000
.L_9:


//--------------------- .nv.info.triton_poi_fused_cat_24 --------------------------
	.section	.nv.info.triton_poi_fused_cat_24,"",@"SHT_CUDA_INFO"
	.sectionflags	@""
	.align	4


	//----- nvinfo : EIATTR_CUDA_API_VERSION
	.align		4
        /*0000*/ 	.byte	0x04, 0x37
        /*0002*/ 	.short	(.L_11 - .L_10)
.L_10:
        /*0004*/ 	.word	0x0000007c


	//----- nvinfo : EIATTR_KPARAM_INFO
	.align		4
.L_11:
        /*0008*/ 	.byte	0x04, 0x17
        /*000a*/ 	.short	(.L_13 - .L_12)
.L_12:
        /*000c*/ 	.word	0x00000000
        /*0010*/ 	.short	0x0008
        /*0012*/ 	.short	0x0040
        /*0014*/ 	.byte	0x00, 0xf0, 0x11, 0x00


	//----- nvinfo : EIATTR_KPARAM_INFO
	.align		4
.L_13:
        /*0018*/ 	.byte	0x04, 0x17
        /*001a*/ 	.short	(.L_15 - .L_14)
.L_14:
        /*001c*/ 	.word	0x00000000
        /*0020*/ 	.short	0x0007
        /*0022*/ 	.short	0x0038
        /*0024*/ 	.byte	0x00, 0xf4, 0x21, 0x00


	//----- nvinfo : EIATTR_KPARAM_INFO
	.align		4
.L_15:
        /*0028*/ 	.byte	0x04, 0x17
        /*002a*/ 	.short	(.L_17 - .L_16)
.L_16:
        /*002c*/ 	.word	0x00000000
        /*0030*/ 	.short	0x0006
        /*0032*/ 	.short	0x0030
        /*0034*/ 	.byte	0x00, 0xf4, 0x21, 0x00


	//----- nvinfo : EIATTR_KPARAM_INFO
	.align		4
.L_17:
        /*0038*/ 	.byte	0x04, 0x17
        /*003a*/ 	.short	(.L_19 - .L_18)
.L_18:
        /*003c*/ 	.word	0x00000000
        /*0040*/ 	.short	0x0005
        /*0042*/ 	.short	0x0028
        /*0044*/ 	.byte	0x00, 0xf4, 0x21, 0x00


	//----- nvinfo : EIATTR_KPARAM_INFO
	.align		4
.L_19:
        /*0048*/ 	.byte	0x04, 0x17
        /*004a*/ 	.short	(.L_21 - .L_20)
.L_20:
        /*004c*/ 	.word	0x00000000
        /*0050*/ 	.short	0x0004
        /*0052*/ 	.short	0x0020
        /*0054*/ 	.byte	0x00, 0xf4, 0x21, 0x00


	//----- nvinfo : EIATTR_KPARAM_INFO
	.align		4
.L_21:
        /*0058*/ 	.byte	0x04, 0x17
        /*005a*/ 	.short	(.L_23 - .L_22)
.L_22:
        /*005c*/ 	.word	0x00000000
        /*0060*/ 	.short	0x0003
        /*0062*/ 	.short	0x0018
        /*0064*/ 	.byte	0x00, 0xf4, 0x21, 0x00


	//----- nvinfo : EIATTR_KPARAM_INFO
	.align		4
.L_23:
        /*0068*/ 	.byte	0x04, 0x17
        /*006a*/ 	.short	(.L_25 - .L_24)
.L_24:
        /*006c*/ 	.word	0x00000000
        /*0070*/ 	.short	0x0002
        /*0072*/ 	.short	0x0010
        /*0074*/ 	.byte	0x00, 0xf4, 0x21, 0x00


	//----- nvinfo : EIATTR_KPARAM_INFO
	.align		4
.L_25:
        /*0078*/ 	.byte	0x04, 0x17
        /*007a*/ 	.short	(.L_27 - .L_26)
.L_26:
        /*007c*/ 	.word	0x00000000
        /*0080*/ 	.short	0x0001
        /*0082*/ 	.short	0x0008
        /*0084*/ 	.byte	0x00, 0xf4, 0x21, 0x00


	//----- nvinfo : EIATTR_KPARAM_INFO
	.align		4
.L_27:
        /*0088*/ 	.byte	0x04, 0x17
        /*008a*/ 	.short	(.L_29 - .L_28)
.L_28:
        /*008c*/ 	.word	0x00000000
        /*0090*/ 	.short	0x0000
        /*0092*/ 	.short	0x0000
        /*0094*/ 	.byte	0x00, 0xf4, 0x21, 0x00


	//----- nvinfo : EIATTR_SPARSE_MMA_MASK
	.align		4
.L_29:
        /*0098*/ 	.byte	0x03, 0x50
        /*009a*/ 	.short	0x0000


	//----- nvinfo : EIATTR_MAXREG_COUNT
	.align		4
        /*009c*/ 	.byte	0x03, 0x1b
        /*009e*/ 	.short	0x00ff


	//----- nvinfo : EIATTR_EXIT_INSTR_OFFSETS
	.align		4
        /*00a0*/ 	.byte	0x04, 0x1c
        /*00a2*/ 	.short	(.L_31 - .L_30)


	//   ....[0]....
.L_30:
        /*00a4*/ 	.word	0x00001390


	//----- nvinfo : EIATTR_REQNTID
	.align		4
.L_31:
        /*00a8*/ 	.byte	0x04, 0x10
        /*00aa*/ 	.short	(.L_33 - .L_32)
.L_32:
        /*00ac*/ 	.word	0x00000080
        /*00b0*/ 	.word	0x00000001
        /*00b4*/ 	.word	0x00000001


	//----- nvinfo : EIATTR_CBANK_PARAM_SIZE
	.align		4
.L_33:
        /*00b8*/ 	.byte	0x03, 0x19
        /*00ba*/ 	.short	0x0044


	//----- nvinfo : EIATTR_PARAM_CBANK
	.align		4
        /*00bc*/ 	.byte	0x04, 0x0a
        /*00be*/ 	.short	(.L_35 - .L_34)
	.align		4
.L_34:
        /*00c0*/ 	.word	index@(.nv.constant0.triton_poi_fused_cat_24)
        /*00c4*/ 	.short	0x0210
        /*00c6*/ 	.short	0x0044


	//----- nvinfo : EIATTR_SW_WAR
	.align		4
.L_35:
        /*00c8*/ 	.byte	0x04, 0x36
        /*00ca*/ 	.short	(.L_37 - .L_36)
.L_36:
        /*00cc*/ 	.word	0x00000008
.L_37:


//--------------------- .nv.callgraph             --------------------------
	.section	.nv.callgraph,"",@"SHT_CUDA_CALLGRAPH"
	.align	4
	.sectionentsize	8
	.align		4
        /*0000*/ 	.word	0x00000000
	.align		4
        /*0004*/ 	.word	0xffffffff
	.align		4
        /*0008*/ 	.word	0x00000000
	.align		4
        /*000c*/ 	.word	0xfffffffe
	.align		4
        /*0010*/ 	.word	0x00000000
	.align		4
        /*0014*/ 	.word	0xfffffffd
	.align		4
        /*0018*/ 	.word	0x00000000
	.align		4
        /*001c*/ 	.word	0xfffffffc


//--------------------- .nv.constant4             --------------------------
	.section	.nv.constant4,"a",@progbits
	.align	8
	.align		8
.nv.constant4:
        /*0000*/ 	.dword	_$_str
	.align		8
        /*0008*/ 	.dword	_$_str_$_2


//--------------------- .text.triton_poi_fused_cat_24 --------------------------
	.section	.text.triton_poi_fused_cat_24,"ax",@progbits
	.align	128
        .global         triton_poi_fused_cat_24
        .type           triton_poi_fused_cat_24,@function
        .size           triton_poi_fused_cat_24,(.L_x_1 - triton_poi_fused_cat_24)
        .other          triton_poi_fused_cat_24,@"STO_CUDA_ENTRY STV_DEFAULT"
triton_poi_fused_cat_24:
.text.triton_poi_fused_cat_24:
[----:B------:R-:W-:Y:S01]  /*0000*/  LDC R1, c[0x0][0x28] ;  /* 0x00000a00ff017b82 */ /* 0x000fe20000000800 */
[----:B------:R-:W1:Y:S07]  /*0010*/  S2R R0, SR_TID.X ;  /* 0x0000000000007919 */ /* 0x000e6e0000002100 */
[----:B------:R-:W2:Y:S01]  /*0020*/  LDC.64 R12, c[0x0][0x218] ;  /* 0x00008600ff0c7b82 */ /* 0x000ea20000000a00 */
[----:B------:R-:W-:Y:S01]  /*0030*/  CS2R R8, SRZ ;  /* 0x0000000000087805 */ /* 0x000fe2000001ff00 */
[----:B------:R-:W-:Y:S01]  /*0040*/  ULDC.64 UR4, c[0x0][0x208] ;  /* 0x0000820000047ab9 */ /* 0x000fe20000000a00 */
[----:B------:R-:W3:Y:S01]  /*0050*/  S2R R5, SR_CTAID.X ;  /* 0x0000000000057919 */ /* 0x000ee20000002500 */
[----:B------:R-:W-:-:S04]  /*0060*/  ULDC.64 UR6, c[0x0][0x220] ;  /* 0x0000880000067ab9 */ /* 0x000fc80000000a00 */
[----:B------:R-:W4:Y:S08]  /*0070*/  LDC.64 R28, c[0x0][0x228] ;  /* 0x00008a00ff1c7b82 */ /* 0x000f300000000a00 */
[----:B------:R-:W5:Y:S08]  /*0080*/  LDC.64 R24, c[0x0][0x230] ;  /* 0x00008c00ff187b82 */ /* 0x000f700000000a00 */
[----:B------:R-:W2:Y:S01]  /*0090*/  LDC.64 R34, c[0x0][0x238] ;  /* 0x00008e00ff227b82 */ /* 0x000ea20000000a00 */
[----:B-1----:R-:W-:Y:S01]  /*00a0*/  IMAD.SHL.U32 R0, R0, 0x4, RZ ;  /* 0x0000000400007824 */ /* 0x002fe200078e00ff */
[----:B---3--:R-:W-:-:S04]  /*00b0*/  SHF.R.S32.HI R11, RZ, 0x15, R5 ;  /* 0x00000015ff0b7819 */ /* 0x008fc80000011405 */
[----:B------:R-:W-:Y:S02]  /*00c0*/  LOP3.LUT R0, R0, 0x1fc, RZ, 0xc0, !PT ;  /* 0x000001fc00007812 */ /* 0x000fe400078ec0ff */
[----:B------:R-:W-:-:S03]  /*00d0*/  SGXT R11, R11, 0x1 ;  /* 0x000000010b0b781a */ /* 0x000fc60000000200 */
[----:B------:R-:W-:-:S05]  /*00e0*/  IMAD R0, R5, 0x400, R0 ;  /* 0x0000040005007824 */ /* 0x000fca00078e0200 */
[----:B------:R-:W-:Y:S02]  /*00f0*/  SHF.R.S32.HI R3, RZ, 0x1f, R0 ;  /* 0x0000001fff037819 */ /* 0x000fe40000011400 */
[-C--:B------:R-:W-:Y:S02]  /*0100*/  LEA.HI R4, R11, R0.reuse, RZ, 0xd ;  /* 0x000000000b047211 */ /* 0x080fe400078f68ff */
[----:B------:R-:W-:Y:S02]  /*0110*/  LEA.HI R3, R3, R0, RZ, 0x8 ;  /* 0x0000000003037211 */ /* 0x000fe400078f40ff */
[----:B------:R-:W-:Y:S02]  /*0120*/  SHF.R.S32.HI R4, RZ, 0xd, R4 ;  /* 0x0000000dff047819 */ /* 0x000fe40000011404 */
[----:B------:R-:W-:Y:S02]  /*0130*/  SHF.R.S32.HI R21, RZ, 0x8, R3 ;  /* 0x00000008ff157819 */ /* 0x000fe40000011403 */
[----:B------:R-:W-:-:S02]  /*0140*/  LOP3.LUT R3, R3, 0xffffff00, RZ, 0xc0, !PT ;  /* 0xffffff0003037812 */ /* 0x000fc400078ec0ff */
[----:B------:R-:W-:-:S03]  /*0150*/  LEA.HI R5, R21, R21, RZ, 0x5 ;  /* 0x0000001515057211 */ /* 0x000fc600078f28ff */
[----:B------:R-:W-:Y:S01]  /*0160*/  IMAD.IADD R2, R0, 0x1, -R3 ;  /* 0x0000000100027824 */ /* 0x000fe200078e0a03 */
[----:B------:R-:W-:Y:S02]  /*0170*/  LEA.HI R3, R4, R4, RZ, 0x5 ;  /* 0x0000000404037211 */ /* 0x000fe400078f28ff */
[----:B------:R-:W-:Y:S02]  /*0180*/  LOP3.LUT R6, R5, 0xffffffe0, RZ, 0xc0, !PT ;  /* 0xffffffe005067812 */ /* 0x000fe400078ec0ff */
[----:B------:R-:W-:Y:S02]  /*0190*/  ISETP.GT.AND P0, PT, R2, 0x7f, PT ;  /* 0x0000007f0200780c */ /* 0x000fe40003f04270 */
[----:B------:R-:W-:Y:S01]  /*01a0*/  LOP3.LUT R3, R3, 0xffffffe0, RZ, 0xc0, !PT ;  /* 0xffffffe003037812 */ /* 0x000fe200078ec0ff */
[----:B------:R-:W-:Y:S01]  /*01b0*/  IMAD.IADD R15, R21, 0x1, -R6 ;  /* 0x00000001150f7824 */ /* 0x000fe200078e0a06 */
[----:B------:R-:W-:-:S03]  /*01c0*/  CS2R R6, SRZ ;  /* 0x0000000000067805 */ /* 0x000fc6000001ff00 */
[----:B------:R-:W-:Y:S02]  /*01d0*/  IMAD.IADD R3, R4, 0x1, -R3 ;  /* 0x0000000104037824 */ /* 0x000fe400078e0a03 */
[----:B--2---:R-:W-:-:S04]  /*01e0*/  IMAD.WIDE R14, R15, 0x8, R12 ;  /* 0x000000080f0e7825 */ /* 0x004fc800078e020c */
[----:B------:R-:W-:Y:S01]  /*01f0*/  IMAD.WIDE R4, R3, 0x8, R12 ;  /* 0x0000000803047825 */ /* 0x000fe200078e020c */
[----:B------:R-:W2:Y:S04]  /*0200*/  @P0 LDG.E.EL.64 R8, desc[UR4][R14.64] ;  /* 0x000000040e080981 */ /* 0x000ea8000c2e1b00 */
[----:B------:R1:W3:Y:S01]  /*0210*/  @P0 LDG.E.EL.64 R6, desc[UR4][R4.64] ;  /* 0x0000000404060981 */ /* 0x0002e2000c2e1b00 */
[----:B------:R-:W-:-:S05]  /*0220*/  VIADD R10, R0, 0x200 ;  /* 0x00000200000a7836 */ /* 0x000fca0000000000 */
[CC--:B------:R-:W-:Y:S02]  /*0230*/  LEA.HI R3, R11.reuse, R10.reuse, RZ, 0x8 ;  /* 0x0000000a0b037211 */ /* 0x0c0fe400078f40ff */
[----:B------:R-:W-:Y:S02]  /*0240*/  LEA.HI R16, R11, R10, RZ, 0xd ;  /* 0x0000000a0b107211 */ /* 0x000fe400078f68ff */
[----:B------:R-:W-:Y:S02]  /*0250*/  SHF.R.S32.HI R3, RZ, 0x8, R3 ;  /* 0x00000008ff037819 */ /* 0x000fe40000011403 */
[----:B-1----:R-:W-:Y:S02]  /*0260*/  CS2R R4, SRZ ;  /* 0x0000000000047805 */ /* 0x002fe4000001ff00 */
[----:B------:R-:W-:Y:S02]  /*0270*/  SHF.R.S32.HI R16, RZ, 0xd, R16 ;  /* 0x0000000dff107819 */ /* 0x000fe40000011410 */
[----:B------:R-:W-:-:S02]  /*0280*/  LEA.HI R18, R3, R3, RZ, 0x5 ;  /* 0x0000000303127211 */ /* 0x000fc400078f28ff */
[----:B------:R-:W-:Y:S02]  /*0290*/  LEA.HI R17, R16, R16, RZ, 0x5 ;  /* 0x0000001010117211 */ /* 0x000fe400078f28ff */
[----:B------:R-:W-:Y:S02]  /*02a0*/  LOP3.LUT R18, R18, 0xffffffe0, RZ, 0xc0, !PT ;  /* 0xffffffe012127812 */ /* 0x000fe400078ec0ff */
[----:B------:R-:W-:-:S03]  /*02b0*/  LOP3.LUT R17, R17, 0xffffffe0, RZ, 0xc0, !PT ;  /* 0xffffffe011117812 */ /* 0x000fc600078ec0ff */
[----:B------:R-:W-:Y:S02]  /*02c0*/  IMAD.IADD R15, R3, 0x1, -R18 ;  /* 0x00000001030f7824 */ /* 0x000fe400078e0a12 */
[----:B------:R-:W-:Y:S02]  /*02d0*/  IMAD.IADD R17, R16, 0x1, -R17 ;  /* 0x0000000110117824 */ /* 0x000fe400078e0a11 */
[----:B------:R-:W-:-:S04]  /*02e0*/  IMAD.WIDE R14, R15, 0x8, R12 ;  /* 0x000000080f0e7825 */ /* 0x000fc800078e020c */
[----:B------:R-:W-:Y:S01]  /*02f0*/  IMAD.WIDE R12, R17, 0x8, R12 ;  /* 0x00000008110c7825 */ /* 0x000fe200078e020c */
[----:B------:R1:W5:Y:S03]  /*0300*/  @P0 LDG.E.EL.64 R4, desc[UR4][R14.64] ;  /* 0x000000040e040981 */ /* 0x000366000c2e1b00 */
[----:B----4-:R-:W-:Y:S01]  /*0310*/  IMAD.WIDE R28, R2, 0x4, R28 ;  /* 0x00000004021c7825 */ /* 0x010fe200078e021c */
[----:B--2---:R-:W-:Y:S02]  /*0320*/  SEL R18, R8, RZ, P0 ;  /* 0x000000ff08127207 */ /* 0x004fe40000000000 */
[----:B------:R-:W-:Y:S02]  /*0330*/  SEL R9, R9, RZ, P0 ;  /* 0x000000ff09097207 */ /* 0x000fe40000000000 */
[----:B---3--:R-:W-:Y:S02]  /*0340*/  SEL R8, R7, RZ, P0 ;  /* 0x000000ff07087207 */ /* 0x008fe40000000000 */
[----:B------:R-:W-:-:S02]  /*0350*/  SEL R20, R6, RZ, P0 ;  /* 0x000000ff06147207 */ /* 0x000fc40000000000 */
[----:B------:R-:W-:Y:S02]  /*0360*/  CS2R R6, SRZ ;  /* 0x0000000000067805 */ /* 0x000fe4000001ff00 */
[----:B------:R-:W-:Y:S02]  /*0370*/  SHF.R.U32.HI R16, RZ, 0x1b, R9 ;  /* 0x0000001bff107819 */ /* 0x000fe40000011609 */
[----:B------:R-:W-:Y:S02]  /*0380*/  SHF.R.U32.HI R19, RZ, 0x1b, R8 ;  /* 0x0000001bff137819 */ /* 0x000fe40000011608 */
[----:B------:R-:W-:Y:S01]  /*0390*/  LOP3.LUT R17, R16, 0x10, RZ, 0xc0, !PT ;  /* 0x0000001010117812 */ /* 0x000fe200078ec0ff */
[----:B------:R2:W3:Y:S01]  /*03a0*/  @P0 LDG.E.EL.64 R6, desc[UR4][R12.64] ;  /* 0x000000040c060981 */ /* 0x0004e2000c2e1b00 */
[----:B------:R-:W-:Y:S02]  /*03b0*/  LOP3.LUT R19, R19, 0x10, RZ, 0xc0, !PT ;  /* 0x0000001013137812 */ /* 0x000fe400078ec0ff */
[----:B------:R-:W-:-:S04]  /*03c0*/  IADD3 R17, P1, R17, R18, RZ ;  /* 0x0000001211117210 */ /* 0x000fc80007f3e0ff */
[----:B------:R-:W-:Y:S01]  /*03d0*/  LEA R16, P2, R17, UR6, 0x9 ;  /* 0x0000000611107c11 */ /* 0x000fe2000f8448ff */
[----:B------:R-:W-:Y:S01]  /*03e0*/  IMAD.X R18, RZ, RZ, R9, P1 ;  /* 0x000000ffff127224 */ /* 0x000fe200008e0609 */
[----:B------:R-:W-:Y:S02]  /*03f0*/  IADD3 R19, P1, R19, R20, RZ ;  /* 0x0000001413137210 */ /* 0x000fe40007f3e0ff */
[----:B------:R-:W-:Y:S02]  /*0400*/  LEA.HI R9, R11, R0, RZ, 0x12 ;  /* 0x000000000b097211 */ /* 0x000fe400078f90ff */
[----:B-1----:R-:W-:Y:S01]  /*0410*/  LEA.HI.X R15, R17, UR7, R18, 0x9, P2 ;  /* 0x00000007110f7c11 */ /* 0x002fe200090f4c12 */
[----:B------:R-:W-:Y:S01]  /*0420*/  IMAD.X R18, RZ, RZ, R8, P1 ;  /* 0x000000ffff127224 */ /* 0x000fe200008e0608 */
[----:B------:R-:W-:Y:S02]  /*0430*/  LEA R8, P1, R19, R16, 0xd ;  /* 0x0000001013087211 */ /* 0x000fe400078268ff */
[----:B------:R-:W-:-:S02]  /*0440*/  SHF.R.S32.HI R14, RZ, 0x12, R9 ;  /* 0x00000012ff0e7819 */ /* 0x000fc40000011409 */
[----:B------:R-:W-:-:S03]  /*0450*/  LEA.HI.X R9, R19, R15, R18, 0xd, P1 ;  /* 0x0000000f13097211 */ /* 0x000fc600008f6c12 */
[----:B------:R-:W-:-:S04]  /*0460*/  IMAD.SHL.U32 R15, R14, 0x8000, RZ ;  /* 0x000080000e0f7824 */ /* 0x000fc800078e00ff */
[----:B------:R-:W-:Y:S01]  /*0470*/  IMAD.WIDE R8, R15, 0x4, R8 ;  /* 0x000000040f087825 */ /* 0x000fe200078e0208 */
[----:B------:R-:W-:Y:S02]  /*0480*/  CS2R R16, SRZ ;  /* 0x0000000000107805 */ /* 0x000fe4000001ff00 */
[----:B------:R-:W-:Y:S02]  /*0490*/  CS2R R18, SRZ ;  /* 0x0000000000127805 */ /* 0x000fe4000001ff00 */
[----:B--2---:R-:W-:Y:S02]  /*04a0*/  CS2R R12, SRZ ;  /* 0x00000000000c7805 */ /* 0x004fe4000001ff00 */
[----:B------:R-:W-:Y:S01]  /*04b0*/  CS2R R14, SRZ ;  /* 0x00000000000e7805 */ /* 0x000fe2000001ff00 */
[----:B------:R-:W-:-:S05]  /*04c0*/  IMAD.WIDE R8, R2, 0x4, R8 ;  /* 0x0000000402087825 */ /* 0x000fca00078e0208 */
[----:B------:R-:W2:Y:S04]  /*04d0*/  @P0 LDG.E.EL.128 R12, desc[UR4][R28.64+-0x200] ;  /* 0xfffe00041c0c0981 */ /* 0x000ea8000c2e1d00 */
[----:B------:R1:W4:Y:S01]  /*04e0*/  @P0 LDG.E.EL.128 R16, desc[UR4][R8.64+-0x200] ;  /* 0xfffe000408100981 */ /* 0x000322000c2e1d00 */
[----:B-----5:R-:W-:Y:S02]  /*04f0*/  SEL R22, R5, RZ, P0 ;  /* 0x000000ff05167207 */ /* 0x020fe40000000000 */
[----:B------:R-:W-:Y:S02]  /*0500*/  SEL R20, R4, RZ, P0 ;  /* 0x000000ff04147207 */ /* 0x000fe40000000000 */
[----:B------:R-:W-:-:S04]  /*0510*/  SHF.R.U32.HI R5, RZ, 0x1b, R22 ;  /* 0x0000001bff057819 */ /* 0x000fc80000011616 */
[----:B------:R-:W-:-:S04]  /*0520*/  LOP3.LUT R5, R5, 0x10, RZ, 0xc0, !PT ;  /* 0x0000001005057812 */ /* 0x000fc800078ec0ff */
[----:B------:R-:W-:Y:S02]  /*0530*/  IADD3 R5, P1, R5, R20, RZ ;  /* 0x0000001405057210 */ /* 0x000fe40007f3e0ff */
[----:B------:R-:W-:Y:S02]  /*0540*/  LEA.HI R10, R11, R10, RZ, 0x12 ;  /* 0x0000000a0b0a7211 */ /* 0x000fe400078f90ff */
[----:B------:R-:W-:Y:S02]  /*0550*/  LEA R32, P2, R5, UR6, 0x9 ;  /* 0x0000000605207c11 */ /* 0x000fe4000f8448ff */
[----:B------:R-:W-:Y:S02]  /*0560*/  SHF.R.S32.HI R10, RZ, 0x12, R10 ;  /* 0x00000012ff0a7819 */ /* 0x000fe4000001140a */
[----:B-1----:R-:W-:Y:S01]  /*0570*/  CS2R R8, SRZ ;  /* 0x0000000000087805 */ /* 0x002fe2000001ff00 */
[----:B------:R-:W-:Y:S01]  /*0580*/  IMAD.WIDE R24, R2, 0x4, R24 ;  /* 0x0000000402187825 */ /* 0x000fe200078e0218 */
[----:B---3--:R-:W-:-:S04]  /*0590*/  SEL R4, R7, RZ, P0 ;  /* 0x000000ff07047207 */ /* 0x008fc80000000000 */
[----:B------:R-:W-:Y:S02]  /*05a0*/  SHF.R.U32.HI R7, RZ, 0x1b, R4 ;  /* 0x0000001bff077819 */ /* 0x000fe40000011604 */
[----:B------:R-:W-:Y:S02]  /*05b0*/  SEL R20, R6, RZ, P0 ;  /* 0x000000ff06147207 */ /* 0x000fe40000000000 */
[----:B------:R-:W-:Y:S01]  /*05c0*/  LOP3.LUT R7, R7, 0x10, RZ, 0xc0, !PT ;  /* 0x0000001007077812 */ /* 0x000fe200078ec0ff */
[----:B------:R-:W-:-:S03]  /*05d0*/  IMAD.X R6, RZ, RZ, R22, P1 ;  /* 0x000000ffff067224 */ /* 0x000fc600008e0616 */
[----:B------:R-:W-:Y:S02]  /*05e0*/  IADD3 R7, P1, R7, R20, RZ ;  /* 0x0000001407077210 */ /* 0x000fe40007f3e0ff */
[----:B------:R-:W-:-:S03]  /*05f0*/  LEA.HI.X R5, R5, UR7, R6, 0x9, P2 ;  /* 0x0000000705057c11 */ /* 0x000fc600090f4c06 */
[----:B------:R-:W-:Y:S01]  /*0600*/  IMAD.X R4, RZ, RZ, R4, P1 ;  /* 0x000000ffff047224 */ /* 0x000fe200008e0604 */
[----:B------:R-:W-:-:S04]  /*0610*/  LEA R32, P1, R7, R32, 0xd ;  /* 0x0000002007207211 */ /* 0x000fc800078268ff */
[----:B------:R-:W-:Y:S01]  /*0620*/  LEA.HI.X R33, R7, R5, R4, 0xd, P1 ;  /* 0x0000000507217211 */ /* 0x000fe200008f6c04 */
[----:B------:R-:W-:Y:S01]  /*0630*/  IMAD.SHL.U32 R5, R10, 0x8000, RZ ;  /* 0x000080000a057824 */ /* 0x000fe200078e00ff */
[----:B------:R-:W-:-:S06]  /*0640*/  CS2R R10, SRZ ;  /* 0x00000000000a7805 */ /* 0x000fcc000001ff00 */
[----:B------:R-:W3:Y:S01]  /*0650*/  @P0 LDG.E.EL.128 R8, desc[UR4][R24.64+-0x200] ;  /* 0xfffe000418080981 */ /* 0x000ee2000c2e1d00 */
[----:B--2---:R-:W-:Y:S02]  /*0660*/  SEL R7, R12, RZ, P0 ;  /* 0x000000ff0c077207 */ /* 0x004fe40000000000 */
[----:B----4-:R-:W-:Y:S02]  /*0670*/  SEL R16, R16, RZ, P0 ;  /* 0x000000ff10107207 */ /* 0x010fe40000000000 */
[----:B------:R-:W-:Y:S02]  /*0680*/  SEL R20, R13, RZ, P0 ;  /* 0x000000ff0d147207 */ /* 0x000fe40000000000 */
[----:B------:R-:W-:Y:S01]  /*0690*/  SEL R17, R17, RZ, P0 ;  /* 0x000000ff11117207 */ /* 0x000fe20000000000 */
[----:B------:R-:W-:Y:S01]  /*06a0*/  FADD R22, R16, -R7 ;  /* 0x8000000710167221 */ /* 0x000fe20000000000 */
[----:B------:R-:W-:Y:S02]  /*06b0*/  SEL R13, R14, RZ, P0 ;  /* 0x000000ff0e0d7207 */ /* 0x000fe40000000000 */
[----:B------:R-:W-:-:S02]  /*06c0*/  SEL R18, R18, RZ, P0 ;  /* 0x000000ff12127207 */ /* 0x000fc40000000000 */
[----:B------:R-:W-:Y:S02]  /*06d0*/  SEL R19, R19, RZ, P0 ;  /* 0x000000ff13137207 */ /* 0x000fe40000000000 */
[----:B------:R-:W-:Y:S01]  /*06e0*/  SEL R16, R15, RZ, P0 ;  /* 0x000000ff0f107207 */ /* 0x000fe20000000000 */
[----:B------:R-:W-:-:S04]  /*06f0*/  IMAD.WIDE R32, R5, 0x4, R32 ;  /* 0x0000000405207825 */ /* 0x000fc800078e0220 */
[----:B------:R-:W-:Y:S01]  /*0700*/  FADD R20, R17, -R20 ;  /* 0x8000001411147221 */ /* 0x000fe20000000000 */
[----:B------:R-:W-:Y:S01]  /*0710*/  FADD R30, R18, -R13 ;  /* 0x8000000d121e7221 */ /* 0x000fe20000000000 */
[----:B------:R-:W-:Y:S01]  /*0720*/  FADD R27, R19, -R16 ;  /* 0x80000010131b7221 */ /* 0x000fe20000000000 */
[----:B------:R-:W-:Y:S02]  /*0730*/  CS2R R16, SRZ ;  /* 0x0000000000107805 */ /* 0x000fe4000001ff00 */
[----:B------:R-:W-:Y:S02]  /*0740*/  CS2R R18, SRZ ;  /* 0x0000000000127805 */ /* 0x000fe4000001ff00 */
[----:B------:R-:W-:Y:S02]  /*0750*/  CS2R R12, SRZ ;  /* 0x00000000000c7805 */ /* 0x000fe4000001ff00 */
[----:B------:R-:W-:Y:S02]  /*0760*/  CS2R R14, SRZ ;  /* 0x00000000000e7805 */ /* 0x000fe4000001ff00 */
[----:B------:R-:W-:-:S02]  /*0770*/  CS2R R4, SRZ ;  /* 0x0000000000047805 */ /* 0x000fc4000001ff00 */
[----:B------:R-:W-:Y:S01]  /*0780*/  CS2R R6, SRZ ;  /* 0x0000000000067805 */ /* 0x000fe2000001ff00 */
[----:B------:R-:W-:Y:S01]  /*0790*/  IMAD.WIDE R32, R2, 0x4, R32 ;  /* 0x0000000402207825 */ /* 0x000fe200078e0220 */
[----:B------:R-:W2:Y:S04]  /*07a0*/  @P0 LDG.E.EL.128 R16, desc[UR4][R24.64+-0x200] ;  /* 0xfffe000418100981 */ /* 0x000ea8000c2e1d00 */
[----:B------:R-:W4:Y:S04]  /*07b0*/  @P0 LDG.E.EL.128 R12, desc[UR4][R28.64+-0x200] ;  /* 0xfffe00041c0c0981 */ /* 0x000f28000c2e1d00 */
[----:B------:R1:W5:Y:S02]  /*07c0*/  @P0 LDG.E.EL.128 R4, desc[UR4][R32.64+-0x200] ;  /* 0xfffe000420040981 */ /* 0x000364000c2e1d00 */
[----:B-1----:R-:W1:Y:S01]  /*07d0*/  LDC.64 R32, c[0x0][0x240] ;  /* 0x00009000ff207b82 */ /* 0x002e620000000a00 */
[----:B------:R-:W-:-:S02]  /*07e0*/  IMAD R24, R21, 0x80, R2 ;  /* 0x0000008015187824 */ /* 0x000fc400078e0202 */
[----:B0-----:R-:W-:-:S04]  /*07f0*/  IMAD.WIDE R34, R2, 0x4, R34 ;  /* 0x0000000402227825 */ /* 0x001fc800078e0222 */
[----:B-1----:R-:W-:Y:S01]  /*0800*/  IMAD.WIDE R32, R2, 0x4, R32 ;  /* 0x0000000402207825 */ /* 0x002fe200078e0220 */
[----:B---3--:R-:W-:-:S05]  /*0810*/  SEL R8, R8, RZ, P0 ;  /* 0x000000ff08087207 */ /* 0x008fca0000000000 */
[----:B------:R-:W-:-:S06]  /*0820*/  FADD R23, R8, 9.9999997473787516356e-06 ;  /* 0x3727c5ac08177421 */ /* 0x000fcc0000000000 */
[----:B------:R-:W0:Y:S01]  /*0830*/  MUFU.SQRT R23, R23 ;  /* 0x0000001700177308 */ /* 0x000e220000002000 */
[----:B------:R-:W-:-:S05]  /*0840*/  SEL R8, R9, RZ, P0 ;  /* 0x000000ff09087207 */ /* 0x000fca0000000000 */
[----:B------:R-:W-:Y:S01]  /*0850*/  FADD R8, R8, 9.9999997473787516356e-06 ;  /* 0x3727c5ac08087421 */ /* 0x000fe20000000000 */
[C---:B0-----:R-:W-:Y:S02]  /*0860*/  FSETP.GT.AND P1, PT, R23.reuse, 8.50705917302346158658e+37, PT ;  /* 0x7e8000001700780b */ /* 0x041fe40003f24000 */
[----:B------:R-:W-:-:S03]  /*0870*/  FSETP.GEU.AND P2, PT, R23, 1.175494350822287508e-38, PT ;  /* 0x008000001700780b */ /* 0x000fc60003f4e000 */
[----:B------:R-:W0:Y:S01]  /*0880*/  MUFU.SQRT R8, R8 ;  /* 0x0000000800087308 */ /* 0x000e220000002000 */
[----:B------:R-:W-:Y:S02]  /*0890*/  SEL R9, R10, RZ, P0 ;  /* 0x000000ff0a097207 */ /* 0x000fe40000000000 */
[----:B------:R-:W-:Y:S02]  /*08a0*/  SEL R10, R11, RZ, P0 ;  /* 0x000000ff0b0a7207 */ /* 0x000fe40000000000 */
[----:B--2---:R-:W-:-:S03]  /*08b0*/  SEL R16, R16, RZ, P0 ;  /* 0x000000ff10107207 */ /* 0x004fc60000000000 */
[----:B------:R-:W-:Y:S01]  /*08c0*/  FADD R10, R10, 9.9999997473787516356e-06 ;  /* 0x3727c5ac0a0a7421 */ /* 0x000fe20000000000 */
[----:B------:R-:W-:Y:S01]  /*08d0*/  @P1 FMUL R23, R23, 0.25 ;  /* 0x3e80000017171820 */ /* 0x000fe20000400000 */
[----:B----4-:R-:W-:Y:S02]  /*08e0*/  SEL R28, R12, RZ, P0 ;  /* 0x000000ff0c1c7207 */ /* 0x010fe40000000000 */
[----:B------:R-:W-:Y:S01]  /*08f0*/  SEL R12, R13, RZ, P0 ;  /* 0x000000ff0d0c7207 */ /* 0x000fe20000000000 */
[----:B------:R-:W-:Y:S01]  /*0900*/  @!P2 FMUL R23, R23, 16777216 ;  /* 0x4b8000001717a820 */ /* 0x000fe20000400000 */
[----:B-----5:R-:W-:Y:S01]  /*0910*/  SEL R5, R5, RZ, P0 ;  /* 0x000000ff05057207 */ /* 0x020fe20000000000 */
[----:B------:R-:W-:Y:S01]  /*0920*/  FADD R16, R16, 9.9999997473787516356e-06 ;  /* 0x3727c5ac10107421 */ /* 0x000fe20000000000 */
[----:B------:R-:W-:Y:S01]  /*0930*/  SEL R25, R4, RZ, P0 ;  /* 0x000000ff04197207 */ /* 0x000fe20000000000 */
[----:B------:R-:W1:Y:S02]  /*0940*/  MUFU.SQRT R10, R10 ;  /* 0x0000000a000a7308 */ /* 0x000e640000002000 */
[----:B------:R-:W-:Y:S01]  /*0950*/  FADD R4, R5, -R12 ;  /* 0x8000000c05047221 */ /* 0x000fe20000000000 */
[----:B------:R-:W-:-:S02]  /*0960*/  IMAD.MOV.U32 R5, RZ, RZ, 0x3e800000 ;  /* 0x3e800000ff057424 */ /* 0x000fc400078e00ff */
[----:B------:R-:W-:-:S03]  /*0970*/  FADD R9, R9, 9.9999997473787516356e-06 ;  /* 0x3727c5ac09097421 */ /* 0x000fc60000000000 */
[----:B------:R-:W2:Y:S01]  /*0980*/  MUFU.RCP R13, R23 ;  /* 0x00000017000d7308 */ /* 0x000ea20000001000 */
[----:B0-----:R-:W-:Y:S02]  /*0990*/  FSETP.GT.AND P3, PT, R8, 8.50705917302346158658e+37, PT ;  /* 0x7e8000000800780b */ /* 0x001fe40003f64000 */
[----:B------:R-:W-:-:S05]  /*09a0*/  FSEL R12, R5, 1, P1 ;  /* 0x3f800000050c7808 */ /* 0x000fca0000800000 */
[----:B------:R-:W0:Y:S01]  /*09b0*/  MUFU.SQRT R16, R16 ;  /* 0x0000001000107308 */ /* 0x000e220000002000 */
[----:B------:R-:W-:Y:S02]  /*09c0*/  FSETP.GEU.AND P4, PT, R8, 1.175494350822287508e-38, PT ;  /* 0x008000000800780b */ /* 0x000fe40003f8e000 */
[----:B------:R-:W-:Y:S01]  /*09d0*/  SEL R17, R17, RZ, P0 ;  /* 0x000000ff11117207 */ /* 0x000fe20000000000 */
[----:B------:R-:W-:Y:S01]  /*09e0*/  @!P2 FMUL R12, R12, 16777216 ;  /* 0x4b8000000c0ca820 */ /* 0x000fe20000400000 */
[----:B------:R-:W-:-:S03]  /*09f0*/  SEL R18, R18, RZ, P0 ;  /* 0x000000ff12127207 */ /* 0x000fc60000000000 */
[----:B------:R-:W3:Y:S01]  /*0a00*/  MUFU.SQRT R9, R9 ;  /* 0x0000000900097308 */ /* 0x000ee20000002000 */
[----:B------:R-:W-:Y:S01]  /*0a10*/  FADD R17, R17, 9.9999997473787516356e-06 ;  /* 0x3727c5ac11117421 */ /* 0x000fe20000000000 */
[----:B-1----:R-:W-:Y:S01]  /*0a20*/  FSETP.GT.AND P1, PT, R10, 8.50705917302346158658e+37, PT ;  /* 0x7e8000000a00780b */ /* 0x002fe20003f24000 */
[----:B--2---:R-:W-:Y:S01]  /*0a30*/  FMUL R13, R13, R12 ;  /* 0x0000000c0d0d7220 */ /* 0x004fe20000400000 */
[----:B------:R-:W-:Y:S01]  /*0a40*/  FADD R18, R18, 9.9999997473787516356e-06 ;  /* 0x3727c5ac12127421 */ /* 0x000fe20000000000 */
[----:B------:R-:W-:Y:S01]  /*0a50*/  FSEL R12, R5, 1, P3 ;  /* 0x3f800000050c7808 */ /* 0x000fe20001800000 */
[----:B------:R-:W-:Y:S01]  /*0a60*/  @P3 FMUL R8, R8, 0.25 ;  /* 0x3e80000008083820 */ /* 0x000fe20000400000 */
[----:B0-----:R-:W-:Y:S01]  /*0a70*/  FSETP.GT.AND P3, PT, R16, 8.50705917302346158658e+37, PT ;  /* 0x7e8000001000780b */ /* 0x001fe20003f64000 */
[----:B------:R-:W-:Y:S01]  /*0a80*/  MUFU.SQRT R11, R17 ;  /* 0x00000011000b7308 */ /* 0x000fe20000002000 */
[----:B------:R-:W-:Y:S01]  /*0a90*/  FSETP.GEU.AND P2, PT, R10, 1.175494350822287508e-38, PT ;  /* 0x008000000a00780b */ /* 0x000fe20003f4e000 */
[----:B------:R-:W-:Y:S01]  /*0aa0*/  @!P4 FMUL R8, R8, 16777216 ;  /* 0x4b8000000808c820 */ /* 0x000fe20000400000 */
[----:B------:R-:W-:Y:S01]  /*0ab0*/  @!P4 FMUL R12, R12, 16777216 ;  /* 0x4b8000000c0cc820 */ /* 0x000fe20000400000 */
[----:B------:R-:W-:-:S04]  /*0ac0*/  FSETP.GEU.AND P4, PT, R16, 1.175494350822287508e-38, PT ;  /* 0x008000001000780b */ /* 0x000fc80003f8e000 */
[----:B------:R-:W0:Y:S01]  /*0ad0*/  MUFU.SQRT R17, R18 ;  /* 0x0000001200117308 */ /* 0x000e220000002000 */
[----:B------:R-:W-:Y:S02]  /*0ae0*/  SEL R19, R19, RZ, P0 ;  /* 0x000000ff13137207 */ /* 0x000fe40000000000 */
[----:B---3--:R-:W-:Y:S01]  /*0af0*/  FSETP.GT.AND P5, PT, R9, 8.50705917302346158658e+37, PT ;  /* 0x7e8000000900780b */ /* 0x008fe20003fa4000 */
[----:B------:R-:W-:Y:S01]  /*0b00*/  @P1 FMUL R10, R10, 0.25 ;  /* 0x3e8000000a0a1820 */ /* 0x000fe20000400000 */
[----:B------:R-:W-:Y:S01]  /*0b10*/  SEL R29, R7, RZ, P0 ;  /* 0x000000ff071d7207 */ /* 0x000fe20000000000 */
[----:B------:R-:W-:Y:S01]  /*0b20*/  FADD R19, R19, 9.9999997473787516356e-06 ;  /* 0x3727c5ac13137421 */ /* 0x000fe20000000000 */
[----:B------:R-:W-:Y:S02]  /*0b30*/  SEL R6, R6, RZ, P0 ;  /* 0x000000ff06067207 */ /* 0x000fe40000000000 */
[----:B------:R-:W-:Y:S02]  /*0b40*/  SEL R7, R14, RZ, P0 ;  /* 0x000000ff0e077207 */ /* 0x000fe40000000000 */
[----:B------:R-:W-:Y:S01]  /*0b50*/  FSETP.GEU.AND P6, PT, R9, 1.175494350822287508e-38, PT ;  /* 0x008000000900780b */ /* 0x000fe20003fce000 */
[----:B------:R-:W-:Y:S01]  /*0b60*/  FADD R28, R25, -R28 ;  /* 0x8000001c191c7221 */ /* 0x000fe20000000000 */
[----:B------:R-:W-:Y:S01]  /*0b70*/  @P3 FMUL R16, R16, 0.25 ;  /* 0x3e80000010103820 */ /* 0x000fe20000400000 */
[----:B------:R1:W2:Y:S01]  /*0b80*/  MUFU.RCP R25, R8 ;  /* 0x0000000800197308 */ /* 0x0002a20000001000 */
[----:B------:R-:W-:Y:S01]  /*0b90*/  @!P2 FMUL R10, R10, 16777216 ;  /* 0x4b8000000a0aa820 */ /* 0x000fe20000400000 */
[----:B------:R-:W-:Y:S01]  /*0ba0*/  FADD R7, R6, -R7 ;  /* 0x8000000706077221 */ /* 0x000fe20000000000 */
[----:B------:R-:W-:Y:S01]  /*0bb0*/  @!P4 FMUL R16, R16, 16777216 ;  /* 0x4b8000001010c820 */ /* 0x000fe20000400000 */
[----:B------:R-:W-:Y:S01]  /*0bc0*/  @P5 FMUL R9, R9, 0.25 ;  /* 0x3e80000009095820 */ /* 0x000fe20000400000 */
[----:B-1----:R-:W-:-:S03]  /*0bd0*/  FSEL R8, R5, 1, P1 ;  /* 0x3f80000005087808 */ /* 0x002fc60000800000 */
[----:B------:R-:W-:Y:S01]  /*0be0*/  MUFU.SQRT R6, R19 ;  /* 0x0000001300067308 */ /* 0x000fe20000002000 */
[C---:B0-----:R-:W-:Y:S01]  /*0bf0*/  FSETP.GT.AND P1, PT, R17.reuse, 8.50705917302346158658e+37, PT ;  /* 0x7e8000001100780b */ /* 0x041fe20003f24000 */
[----:B------:R-:W-:Y:S01]  /*0c00*/  @!P2 FMUL R8, R8, 16777216 ;  /* 0x4b8000000808a820 */ /* 0x000fe20000400000 */
[----:B------:R-:W-:-:S05]  /*0c10*/  FSETP.GEU.AND P2, PT, R17, 1.175494350822287508e-38, PT ;  /* 0x008000001100780b */ /* 0x000fca0003f4e000 */
[----:B------:R-:W0:Y:S01]  /*0c20*/  MUFU.RCP R19, R10 ;  /* 0x0000000a00137308 */ /* 0x000e220000001000 */
[----:B------:R-:W-:Y:S01]  /*0c30*/  @!P6 FMUL R9, R9, 16777216 ;  /* 0x4b8000000909e820 */ /* 0x000fe20000400000 */
[----:B------:R-:W-:-:S06]  /*0c40*/  SEL R14, R15, RZ, P0 ;  /* 0x000000ff0f0e7207 */ /* 0x000fcc0000000000 */
[----:B------:R-:W1:Y:S01]  /*0c50*/  MUFU.RCP R16, R16 ;  /* 0x0000001000107308 */ /* 0x000e620000001000 */
[----:B------:R-:W-:Y:S01]  /*0c60*/  @P1 FMUL R17, R17, 0.25 ;  /* 0x3e80000011111820 */ /* 0x000fe20000400000 */
[----:B--2---:R-:W-:-:S06]  /*0c70*/  FMUL R25, R25, R12 ;  /* 0x0000000c19197220 */ /* 0x004fcc0000400000 */
[----:B------:R2:W3:Y:S01]  /*0c80*/  MUFU.RCP R15, R9 ;  /* 0x00000009000f7308 */ /* 0x0004e20000001000 */
[----:B0-----:R-:W-:Y:S01]  /*0c90*/  FMUL R8, R19, R8 ;  /* 0x0000000813087220 */ /* 0x001fe20000400000 */
[----:B------:R-:W-:Y:S01]  /*0ca0*/  @!P2 FMUL R17, R17, 16777216 ;  /* 0x4b8000001111a820 */ /* 0x000fe20000400000 */
[----:B--2---:R-:W-:Y:S02]  /*0cb0*/  FSEL R9, R5, 1, P3 ;  /* 0x3f80000005097808 */ /* 0x004fe40001800000 */
[----:B------:R-:W-:-:S03]  /*0cc0*/  FMUL R27, R8, R27 ;  /* 0x0000001b081b7220 */ /* 0x000fc60000400000 */
[----:B------:R-:W-:Y:S01]  /*0cd0*/  @!P4 FMUL R9, R9, 16777216 ;  /* 0x4b8000000909c820 */ /* 0x000fe20000400000 */
[----:B------:R0:W2:Y:S01]  /*0ce0*/  MUFU.RCP R10, R17 ;  /* 0x00000011000a7308 */ /* 0x0000a20000001000 */
[----:B------:R-:W-:Y:S01]  /*0cf0*/  FMUL R25, R25, R20 ;  /* 0x0000001419197220 */ /* 0x000fe20000400000 */
[----:B------:R-:W-:Y:S01]  /*0d00*/  FMUL R8, R13, R22 ;  /* 0x000000160d087220 */ /* 0x000fe20000400000 */
[----:B-1----:R-:W-:Y:S01]  /*0d10*/  FMUL R9, R16, R9 ;  /* 0x0000000910097220 */ /* 0x002fe20000400000 */
[----:B------:R-:W-:Y:S02]  /*0d20*/  CS2R R18, SRZ ;  /* 0x0000000000127805 */ /* 0x000fe4000001ff00 */
[----:B------:R-:W-:Y:S02]  /*0d30*/  CS2R R20, SRZ ;  /* 0x0000000000147805 */ /* 0x000fe4000001ff00 */
[----:B------:R-:W-:Y:S02]  /*0d40*/  CS2R R22, SRZ ;  /* 0x0000000000167805 */ /* 0x000fe4000001ff00 */
[----:B0-----:R-:W-:-:S04]  /*0d50*/  CS2R R16, SRZ ;  /* 0x0000000000107805 */ /* 0x001fc8000001ff00 */
[----:B------:R-:W4:Y:S04]  /*0d60*/  @P0 LDG.E.EL.128 R20, desc[UR4][R32.64+-0x200] ;  /* 0xfffe000420140981 */ /* 0x000f28000c2e1d00 */
[----:B------:R-:W5:Y:S01]  /*0d70*/  @P0 LDG.E.EL.128 R16, desc[UR4][R34.64+-0x200] ;  /* 0xfffe000422100981 */ /* 0x000f62000c2e1d00 */
[----:B------:R-:W-:Y:S01]  /*0d80*/  FADD R29, R29, -R14 ;  /* 0x8000000e1d1d7221 */ /* 0x000fe20000000000 */
[----:B------:R-:W-:Y:S02]  /*0d90*/  FSEL R14, R5, 1, P5 ;  /* 0x3f800000050e7808 */ /* 0x000fe40002800000 */
[C---:B------:R-:W-:Y:S02]  /*0da0*/  FSETP.GT.AND P5, PT, R11.reuse, 8.50705917302346158658e+37, PT ;  /* 0x7e8000000b00780b */ /* 0x040fe40003fa4000 */
[----:B------:R-:W-:Y:S01]  /*0db0*/  FSETP.GT.AND P3, PT, R6, 8.50705917302346158658e+37, PT ;  /* 0x7e8000000600780b */ /* 0x000fe20003f64000 */
[----:B------:R-:W-:Y:S01]  /*0dc0*/  @!P6 FMUL R14, R14, 16777216 ;  /* 0x4b8000000e0ee820 */ /* 0x000fe20000400000 */
[----:B------:R-:W-:-:S02]  /*0dd0*/  FSETP.GEU.AND P6, PT, R11, 1.175494350822287508e-38, PT ;  /* 0x008000000b00780b */ /* 0x000fc40003fce000 */
[----:B------:R-:W-:-:S07]  /*0de0*/  FSEL R12, R5, 1, P5 ;  /* 0x3f800000050c7808 */ /* 0x000fce0002800000 */
[----:B------:R-:W-:Y:S01]  /*0df0*/  @P5 FMUL R11, R11, 0.25 ;  /* 0x3e8000000b0b5820 */ /* 0x000fe20000400000 */
[C---:B------:R-:W-:Y:S01]  /*0e00*/  FSETP.GEU.AND P5, PT, R6.reuse, 1.175494350822287508e-38, PT ;  /* 0x008000000600780b */ /* 0x040fe20003fae000 */
[----:B------:R-:W-:Y:S02]  /*0e10*/  @P3 FMUL R6, R6, 0.25 ;  /* 0x3e80000006063820 */ /* 0x000fe40000400000 */
[----:B------:R-:W-:Y:S01]  /*0e20*/  @!P6 FMUL R11, R11, 16777216 ;  /* 0x4b8000000b0be820 */ /* 0x000fe20000400000 */
[----:B------:R-:W-:Y:S01]  /*0e30*/  FSEL R13, R5, 1, P1 ;  /* 0x3f800000050d7808 */ /* 0x000fe20000800000 */
[----:B---3--:R-:W-:-:S04]  /*0e40*/  FMUL R15, R15, R14 ;  /* 0x0000000e0f0f7220 */ /* 0x008fc80000400000 */
[----:B------:R-:W0:Y:S04]  /*0e50*/  MUFU.RCP R11, R11 ;  /* 0x0000000b000b7308 */ /* 0x000e280000001000 */
[----:B------:R-:W-:-:S04]  /*0e60*/  @!P5 FMUL R6, R6, 16777216 ;  /* 0x4b8000000606d820 */ /* 0x000fc80000400000 */
[----:B------:R2:W1:Y:S01]  /*0e70*/  MUFU.RCP R26, R6 ;  /* 0x00000006001a7308 */ /* 0x0004620000001000 */
[----:B------:R-:W-:Y:S01]  /*0e80*/  FMUL R30, R15, R30 ;  /* 0x0000001e0f1e7220 */ /* 0x000fe20000400000 */
[----:B------:R-:W-:Y:S01]  /*0e90*/  @!P2 FMUL R13, R13, 16777216 ;  /* 0x4b8000000d0da820 */ /* 0x000fe20000400000 */
[----:B------:R-:W-:Y:S01]  /*0ea0*/  FSEL R15, R5, 1, P3 ;  /* 0x3f800000050f7808 */ /* 0x000fe20001800000 */
[----:B------:R-:W-:Y:S01]  /*0eb0*/  FMUL R28, R9, R28 ;  /* 0x0000001c091c7220 */ /* 0x000fe20000400000 */
[----:B------:R-:W-:Y:S01]  /*0ec0*/  IMAD R3, R3, 0x80, R2 ;  /* 0x0000008003037824 */ /* 0x000fe200078e0202 */
[----:B------:R-:W-:Y:S01]  /*0ed0*/  ISETP.GE.AND P1, PT, R2, 0x80, PT ;  /* 0x000000800200780c */ /* 0x000fe20003f26270 */
[----:B------:R-:W-:Y:S01]  /*0ee0*/  @!P6 FMUL R12, R12, 16777216 ;  /* 0x4b8000000c0ce820 */ /* 0x000fe20000400000 */
[----:B--2---:R-:W-:Y:S01]  /*0ef0*/  FMUL R6, R10, R13 ;  /* 0x0000000d0a067220 */ /* 0x004fe20000400000 */
[----:B------:R-:W-:Y:S02]  /*0f00*/  @!P5 FMUL R15, R15, 16777216 ;  /* 0x4b8000000f0fd820 */ /* 0x000fe40000400000 */
[----:B0-----:R-:W-:-:S02]  /*0f10*/  FMUL R5, R11, R12 ;  /* 0x0000000c0b057220 */ /* 0x001fc40000400000 */
[----:B-1----:R-:W-:Y:S01]  /*0f20*/  FMUL R26, R26, R15 ;  /* 0x0000000f1a1a7220 */ /* 0x002fe20000400000 */
[----:B------:R-:W-:Y:S02]  /*0f30*/  CS2R R14, SRZ ;  /* 0x00000000000e7805 */ /* 0x000fe4000001ff00 */
[----:B----4-:R-:W-:Y:S02]  /*0f40*/  SEL R2, R20, RZ, P0 ;  /* 0x000000ff14027207 */ /* 0x010fe40000000000 */
[----:B------:R-:W-:Y:S02]  /*0f50*/  SEL R21, R21, RZ, P0 ;  /* 0x000000ff15157207 */ /* 0x000fe40000000000 */
[----:B-----5:R-:W-:Y:S02]  /*0f60*/  SEL R9, R16, RZ, P0 ;  /* 0x000000ff10097207 */ /* 0x020fe40000000000 */
[----:B------:R-:W-:Y:S02]  /*0f70*/  SEL R10, R17, RZ, P0 ;  /* 0x000000ff110a7207 */ /* 0x000fe40000000000 */
[----:B------:R-:W-:-:S02]  /*0f80*/  SEL R13, R18, RZ, P0 ;  /* 0x000000ff120d7207 */ /* 0x000fc40000000000 */
[----:B------:R-:W-:Y:S01]  /*0f90*/  SEL R22, R22, RZ, P0 ;  /* 0x000000ff16167207 */ /* 0x000fe20000000000 */
[----:B------:R-:W-:Y:S01]  /*0fa0*/  FFMA R2, R9, R8, R2 ;  /* 0x0000000809027223 */ /* 0x000fe20000000002 */
[----:B------:R-:W-:Y:S01]  /*0fb0*/  FFMA R25, R10, R25, R21 ;  /* 0x000000190a197223 */ /* 0x000fe20000000015 */
[----:B------:R-:W-:Y:S02]  /*0fc0*/  CS2R R8, SRZ ;  /* 0x0000000000087805 */ /* 0x000fe4000001ff00 */
[----:B------:R-:W-:Y:S01]  /*0fd0*/  CS2R R10, SRZ ;  /* 0x00000000000a7805 */ /* 0x000fe2000001ff00 */
[----:B------:R-:W-:Y:S01]  /*0fe0*/  FFMA R30, R13, R30, R22 ;  /* 0x0000001e0d1e7223 */ /* 0x000fe20000000016 */
[----:B------:R-:W-:Y:S01]  /*0ff0*/  CS2R R12, SRZ ;  /* 0x00000000000c7805 */ /* 0x000fe2000001ff00 */
[----:B------:R-:W0:Y:S03]  /*1000*/  LDC.64 R20, c[0x0][0x210] ;  /* 0x00008400ff147b82 */ /* 0x000e260000000a00 */
[----:B------:R-:W2:Y:S04]  /*1010*/  @P0 LDG.E.EL.128 R8, desc[UR4][R34.64+-0x200] ;  /* 0xfffe000422080981 */ /* 0x000ea8000c2e1d00 */
[----:B------:R0:W3:Y:S01]  /*1020*/  @P0 LDG.E.EL.128 R12, desc[UR4][R32.64+-0x200] ;  /* 0xfffe0004200c0981 */ /* 0x0000e2000c2e1d00 */
[----:B------:R-:W-:-:S02]  /*1030*/  SEL R16, R19, RZ, P0 ;  /* 0x000000ff13107207 */ /* 0x000fc40000000000 */
[----:B------:R-:W-:Y:S02]  /*1040*/  SEL R23, R23, RZ, P0 ;  /* 0x000000ff17177207 */ /* 0x000fe40000000000 */
[----:B------:R-:W-:-:S03]  /*1050*/  CS2R R18, SRZ ;  /* 0x0000000000127805 */ /* 0x000fc6000001ff00 */
[----:B------:R-:W-:Y:S01]  /*1060*/  FFMA R27, R16, R27, R23 ;  /* 0x0000001b101b7223 */ /* 0x000fe20000000017 */
[----:B------:R-:W-:Y:S01]  /*1070*/  CS2R R22, SRZ ;  /* 0x0000000000167805 */ /* 0x000fe2000001ff00 */
[----:B0-----:R-:W-:-:S04]  /*1080*/  IMAD.WIDE R32, R24, 0x4, R20 ;  /* 0x0000000418207825 */ /* 0x001fc800078e0214 */
[----:B------:R-:W-:Y:S01]  /*1090*/  IMAD.WIDE R34, R3, 0x4, R20 ;  /* 0x0000000403227825 */ /* 0x000fe200078e0214 */
[----:B------:R-:W-:-:S06]  /*10a0*/  CS2R R20, SRZ ;  /* 0x0000000000147805 */ /* 0x000fcc000001ff00 */
[----:B------:R-:W4:Y:S01]  /*10b0*/  @!P1 LDG.E.EL.128 R20, desc[UR4][R34.64] ;  /* 0x0000000422149981 */ /* 0x000f22000c2e1d00 */
[----:B--2---:R-:W-:Y:S02]  /*10c0*/  SEL R8, R8, RZ, P0 ;  /* 0x000000ff08087207 */ /* 0x004fe40000000000 */
[----:B---3--:R-:W-:-:S05]  /*10d0*/  SEL R17, R12, RZ, P0 ;  /* 0x000000ff0c117207 */ /* 0x008fca0000000000 */
[----:B------:R-:W-:Y:S01]  /*10e0*/  FFMA R28, R8, R28, R17 ;  /* 0x0000001c081c7223 */ /* 0x000fe20000000011 */
[----:B------:R-:W-:-:S06]  /*10f0*/  CS2R R16, SRZ ;  /* 0x0000000000107805 */ /* 0x000fcc000001ff00 */
[----:B------:R-:W2:Y:S01]  /*1100*/  @!P1 LDG.E.EL.128 R16, desc[UR4][R32.64] ;  /* 0x0000000420109981 */ /* 0x000ea2000c2e1d00 */
[----:B------:R-:W-:Y:S02]  /*1110*/  FMUL R8, R6, R7 ;  /* 0x0000000706087220 */ /* 0x000fe40000400000 */
[----:B------:R-:W0:Y:S01]  /*1120*/  LDC.64 R6, c[0x0][0x248] ;  /* 0x00009200ff067b82 */ /* 0x000e220000000a00 */
[----:B------:R-:W-:Y:S01]  /*1130*/  FMUL R3, R5, R4 ;  /* 0x0000000405037220 */ /* 0x000fe20000400000 */
[----:B------:R-:W-:Y:S01]  /*1140*/  SEL R5, R10, RZ, P0 ;  /* 0x000000ff0a057207 */ /* 0x000fe20000000000 */
[----:B------:R-:W-:Y:S01]  /*1150*/  FMUL R26, R26, R29 ;  /* 0x0000001d1a1a7220 */ /* 0x000fe20000400000 */
[----:B------:R-:W-:Y:S02]  /*1160*/  SEL R4, R9, RZ, P0 ;  /* 0x000000ff09047207 */ /* 0x000fe40000000000 */
[----:B------:R-:W-:Y:S02]  /*1170*/  SEL R11, R11, RZ, P0 ;  /* 0x000000ff0b0b7207 */ /* 0x000fe40000000000 */
[----:B------:R-:W-:-:S02]  /*1180*/  SEL R13, R13, RZ, P0 ;  /* 0x000000ff0d0d7207 */ /* 0x000fc40000000000 */
[----:B------:R-:W-:Y:S02]  /*1190*/  SEL R14, R14, RZ, P0 ;  /* 0x000000ff0e0e7207 */ /* 0x000fe40000000000 */
[----:B------:R-:W-:Y:S01]  /*11a0*/  SEL R10, R15, RZ, P0 ;  /* 0x000000ff0f0a7207 */ /* 0x000fe20000000000 */
[----:B------:R-:W-:Y:S01]  /*11b0*/  FFMA R3, R4, R3, R13 ;  /* 0x0000000304037223 */ /* 0x000fe2000000000d */
[----:B------:R-:W-:Y:S01]  /*11c0*/  FSETP.GEU.AND P4, PT, R2, RZ, PT ;  /* 0x000000ff0200720b */ /* 0x000fe20003f8e000 */
[----:B------:R-:W-:Y:S01]  /*11d0*/  FFMA R8, R5, R8, R14 ;  /* 0x0000000805087223 */ /* 0x000fe2000000000e */
[----:B------:R-:W-:Y:S01]  /*11e0*/  FSETP.GEU.AND P3, PT, R25, RZ, PT ;  /* 0x000000ff1900720b */ /* 0x000fe20003f6e000 */
[----:B------:R-:W-:Y:S01]  /*11f0*/  FFMA R10, R11, R26, R10 ;  /* 0x0000001a0b0a7223 */ /* 0x000fe2000000000a */
[----:B------:R-:W-:Y:S02]  /*1200*/  FSETP.GEU.AND P2, PT, R30, RZ, PT ;  /* 0x000000ff1e00720b */ /* 0x000fe40003f4e000 */
[----:B------:R-:W-:-:S02]  /*1210*/  FSETP.GEU.AND P0, PT, R27, RZ, PT ;  /* 0x000000ff1b00720b */ /* 0x000fc40003f0e000 */
[----:B----4-:R-:W-:Y:S02]  /*1220*/  SEL R20, R20, RZ, !P1 ;  /* 0x000000ff14147207 */ /* 0x010fe40004800000 */
[----:B------:R-:W-:Y:S01]  /*1230*/  SEL R21, R21, RZ, !P1 ;  /* 0x000000ff15157207 */ /* 0x000fe20004800000 */
[----:B0-----:R-:W-:Y:S01]  /*1240*/  IMAD.WIDE R6, R0, 0x4, R6 ;  /* 0x0000000400067825 */ /* 0x001fe200078e0206 */
[----:B------:R-:W-:Y:S02]  /*1250*/  SEL R22, R22, RZ, !P1 ;  /* 0x000000ff16167207 */ /* 0x000fe40004800000 */
[----:B------:R-:W-:Y:S02]  /*1260*/  SEL R23, R23, RZ, !P1 ;  /* 0x000000ff17177207 */ /* 0x000fe40004800000 */
[----:B--2---:R-:W-:Y:S02]  /*1270*/  SEL R16, R16, RZ, !P1 ;  /* 0x000000ff10107207 */ /* 0x004fe40004800000 */
[----:B------:R-:W-:-:S02]  /*1280*/  SEL R17, R17, RZ, !P1 ;  /* 0x000000ff11117207 */ /* 0x000fc40004800000 */
[----:B------:R-:W-:Y:S02]  /*1290*/  SEL R18, R18, RZ, !P1 ;  /* 0x000000ff12127207 */ /* 0x000fe40004800000 */
[----:B------:R-:W-:Y:S02]  /*12a0*/  SEL R19, R19, RZ, !P1 ;  /* 0x000000ff13137207 */ /* 0x000fe40004800000 */
[----:B------:R-:W-:Y:S02]  /*12b0*/  @P1 SEL R16, R2, RZ, P4 ;  /* 0x000000ff02101207 */ /* 0x000fe40002000000 */
[----:B------:R-:W-:Y:S02]  /*12c0*/  @P1 SEL R17, R25, RZ, P3 ;  /* 0x000000ff19111207 */ /* 0x000fe40001800000 */
[----:B------:R-:W-:Y:S02]  /*12d0*/  @P1 SEL R18, R30, RZ, P2 ;  /* 0x000000ff1e121207 */ /* 0x000fe40001000000 */
[----:B------:R-:W-:-:S02]  /*12e0*/  @P1 SEL R19, R27, RZ, P0 ;  /* 0x000000ff1b131207 */ /* 0x000fc40000000000 */
[----:B------:R-:W-:Y:S02]  /*12f0*/  FSETP.GEU.AND P4, PT, R28, RZ, PT ;  /* 0x000000ff1c00720b */ /* 0x000fe40003f8e000 */
[C---:B------:R-:W-:Y:S02]  /*1300*/  FSETP.GEU.AND P3, PT, R3.reuse, RZ, PT ;  /* 0x000000ff0300720b */ /* 0x040fe40003f6e000 */
[----:B------:R-:W-:Y:S02]  /*1310*/  FSETP.GEU.AND P2, PT, R8, RZ, PT ;  /* 0x000000ff0800720b */ /* 0x000fe40003f4e000 */
[----:B------:R-:W-:Y:S02]  /*1320*/  FSETP.GEU.AND P0, PT, R10, RZ, PT ;  /* 0x000000ff0a00720b */ /* 0x000fe40003f0e000 */
[----:B------:R-:W-:Y:S02]  /*1330*/  @P1 SEL R20, R28, RZ, P4 ;  /* 0x000000ff1c141207 */ /* 0x000fe40002000000 */
[----:B------:R-:W-:-:S02]  /*1340*/  @P1 SEL R21, R3, RZ, P3 ;  /* 0x000000ff03151207 */ /* 0x000fc40001800000 */
[----:B------:R-:W-:Y:S02]  /*1350*/  @P1 SEL R22, R8, RZ, P2 ;  /* 0x000000ff08161207 */ /* 0x000fe40001000000 */
[----:B------:R-:W-:Y:S01]  /*1360*/  @P1 SEL R23, R10, RZ, P0 ;  /* 0x000000ff0a171207 */ /* 0x000fe20000000000 */
[----:B------:R-:W-:Y:S04]  /*1370*/  STG.E.128 desc[UR4][R6.64], R16 ;  /* 0x0000001006007986 */ /* 0x000fe8000c101d04 */
[----:B------:R-:W-:Y:S01]  /*1380*/  STG.E.128 desc[UR4][R6.64+0x800], R20 ;  /* 0x0008001406007986 */ /* 0x000fe2000c101d04 */
[----:B------:R-:W-:Y:S05]  /*1390*/  EXIT ;  /* 0x000000000000794d */ /* 0x000fea0003800000 */
.L_x_0:
[----:B------:R-:W-:-:S00]  /*13a0*/  BRA `(.L_x_0) ;  /* 0xfffffffc00fc7947 */ /* 0x000fc0000383ffff */
[----:B------:R-:W-:-:S00]  /*13b0*/  NOP ;  /* 0x0000000000007918 */ /* 0x000fc00000000000 */
        /* <DEDUP_REMOVED lines=12> */
.L_x_1:


//--------------------- .nv.global.init           --------------------------
	.section	.nv.global.init,"aw",@progbits
.nv.global.init:
	.type		_$_str,@object
	.size		_$_str,(_$_str_$_2 - _$_str)
_$_str:
        /*0000*/ 	.byte	0x5f, 0x5f, 0x43, 0x55, 0x44, 0x41, 0x5f, 0x46, 0x54, 0x5a, 0x00
	.type		_$_str_$_2,@object
	.size		_$_str_$_2,(.L_1 - _$_str_$_2)
_$_str_$_2:
        /*000b*/ 	.byte	0x5f, 0x5f, 0x43, 0x55, 0x44, 0x41, 0x5f, 0x50, 0x52, 0x45, 0x43, 0x5f, 0x53, 0x51, 0x52, 0x54
        /*001b*/ 	.byte	0x00
.L_1:


//--------------------- .nv.constant0.triton_poi_fused_cat_24 --------------------------
	.section	.nv.constant0.triton_poi_fused_cat_24,"a",@progbits
	.sectionflags	@""
	.align	4
.nv.constant0.triton_poi_fused_cat_24:
	.zero		596
